	.headerflags	@"EF_CUDA_TEXMODE_UNIFIED EF_CUDA_64BIT_ADDRESS EF_CUDA_ACCELERATORS EF_CUDA_SM90 EF_CUDA_VIRTUAL_SM(EF_CUDA_SM90)"
	.elftype	@"ET_EXEC"


//--------------------- .nv.info                  --------------------------
	.section	.nv.info,"",@"SHT_CUDA_INFO"
	.align	4


	//----- nvinfo : EIATTR_REGCOUNT
	.align		4
        /*0000*/ 	.byte	0x04, 0x2f
        /*0002*/ 	.short	(.L_3 - .L_2)
	.align		4
.L_2:
        /*0004*/ 	.word	index@(triton_poi_fused__native_batch_norm_legit_no_training__prelu_kernel_cat_17)
        /*0008*/ 	.word	0x0000001e


	//----- nvinfo : EIATTR_MIN_STACK_SIZE
	.align		4
.L_3:
        /*000c*/ 	.byte	0x04, 0x12
        /*000e*/ 	.short	(.L_5 - .L_4)
	.align		4
.L_4:
        /*0010*/ 	.word	index@(triton_poi_fused__native_batch_norm_legit_no_training__prelu_kernel_cat_17)
        /*0014*/ 	.word	0x00000000


	//----- nvinfo : EIATTR_FRAME_SIZE
	.align		4
.L_5:
        /*0018*/ 	.byte	0x04, 0x11
        /*001a*/ 	.short	(.L_7 - .L_6)
	.align		4
.L_6:
        /*001c*/ 	.word	index@(triton_poi_fused__native_batch_norm_legit_no_training__prelu_kernel_cat_17)
        /*0020*/ 	.word	0x00000000


	//----- nvinfo : EIATTR_MIN_STACK_SIZE
	.align		4
.L_7:
        /*0024*/ 	.byte	0x04, 0x12
        /*0026*/ 	.short	(.L_9 - .L_8)
	.align		4
.L_8:
        /*0028*/ 	.word	index@(triton_poi_fused__native_batch_norm_legit_no_training__prelu_kernel_cat_17)
        /*002c*/ 	.word	0x00000000
.L_9:


//--------------------- .nv.info.triton_poi_fused__native_batch_norm_legit_no_training__prelu_kernel_cat_17 --------------------------
	.section	.nv.info.triton_poi_fused__native_batch_norm_legit_no_training__prelu_kernel_cat_17,"",@"SHT_CUDA_INFO"
	.sectionflags	@""
	.align	4


	//----- nvinfo : EIATTR_CUDA_API_VERSION
	.align		4
        /*0000*/ 	.byte	0x04, 0x37
        /*0002*/ 	.short	(.L_11 - .L_10)
.L_10:
        /*0004*/ 	.word	0x0000007c


	//----- nvinfo : EIATTR_KPARAM_INFO
	.align		4
.L_11:
        /*0008*/ 	.byte	0x04, 0x17
        /*000a*/ 	.short	(.L_13 - .L_12)
.L_12:
        /*000c*/ 	.word	0x00000000
        /*0010*/ 	.short	0x000b
        /*0012*/ 	.short	0x0058
        /*0014*/ 	.byte	0x00, 0xf0, 0x11, 0x00


	//----- nvinfo : EIATTR_KPARAM_INFO
	.align		4
.L_13:
        /*0018*/ 	.byte	0x04, 0x17
        /*001a*/ 	.short	(.L_15 - .L_14)
.L_14:
        /*001c*/ 	.word	0x00000000
        /*0020*/ 	.short	0x000a
        /*0022*/ 	.short	0x0050
        /*0024*/ 	.byte	0x00, 0xf4, 0x21, 0x00


	//----- nvinfo : EIATTR_KPARAM_INFO
	.align		4
.L_15:
        /*0028*/ 	.byte	0x04, 0x17
        /*002a*/ 	.short	(.L_17 - .L_16)
.L_16:
        /*002c*/ 	.word	0x00000000
        /*0030*/ 	.short	0x0009
        /*0032*/ 	.short	0x0048
        /*0034*/ 	.byte	0x00, 0xf4, 0x21, 0x00


	//----- nvinfo : EIATTR_KPARAM_INFO
	.align		4
.L_17:
        /*0038*/ 	.byte	0x04, 0x17
        /*003a*/ 	.short	(.L_19 - .L_18)
.L_18:
        /*003c*/ 	.word	0x00000000
        /*0040*/ 	.short	0x0008
        /*0042*/ 	.short	0x0040
        /*0044*/ 	.byte	0x00, 0xf4, 0x21, 0x00


	//----- nvinfo : EIATTR_KPARAM_INFO
	.align		4
.L_19:
        /*0048*/ 	.byte	0x04, 0x17
        /*004a*/ 	.short	(.L_21 - .L_20)
.L_20:
        /*004c*/ 	.word	0x00000000
        /*0050*/ 	.short	0x0007
        /*0052*/ 	.short	0x0038
        /*0054*/ 	.byte	0x00, 0xf4, 0x21, 0x00


	//----- nvinfo : EIATTR_KPARAM_INFO
	.align		4
.L_21:
        /*0058*/ 	.byte	0x04, 0x17
        /*005a*/ 	.short	(.L_23 - .L_22)
.L_22:
        /*005c*/ 	.word	0x00000000
        /*0060*/ 	.short	0x0006
        /*0062*/ 	.short	0x0030
        /*0064*/ 	.byte	0x00, 0xf4, 0x21, 0x00


	//----- nvinfo : EIATTR_KPARAM_INFO
	.align		4
.L_23:
        /*0068*/ 	.byte	0x04, 0x17
        /*006a*/ 	.short	(.L_25 - .L_24)
.L_24:
        /*006c*/ 	.word	0x00000000
        /*0070*/ 	.short	0x0005
        /*0072*/ 	.short	0x0028
        /*0074*/ 	.byte	0x00, 0xf4, 0x21, 0x00


	//----- nvinfo : EIATTR_KPARAM_INFO
	.align		4
.L_25:
        /*0078*/ 	.byte	0x04, 0x17
        /*007a*/ 	.short	(.L_27 - .L_26)
.L_26:
        /*007c*/ 	.word	0x00000000
        /*0080*/ 	.short	0x0004
        /*0082*/ 	.short	0x0020
        /*0084*/ 	.byte	0x00, 0xf4, 0x21, 0x00


	//----- nvinfo : EIATTR_KPARAM_INFO
	.align		4
.L_27:
        /*0088*/ 	.byte	0x04, 0x17
        /*008a*/ 	.short	(.L_29 - .L_28)
.L_28:
        /*008c*/ 	.word	0x00000000
        /*0090*/ 	.short	0x0003
        /*0092*/ 	.short	0x0018
        /*0094*/ 	.byte	0x00, 0xf4, 0x21, 0x00


	//----- nvinfo : EIATTR_KPARAM_INFO
	.align		4
.L_29:
        /*0098*/ 	.byte	0x04, 0x17
        /*009a*/ 	.short	(.L_31 - .L_30)
.L_30:
        /*009c*/ 	.word	0x00000000
        /*00a0*/ 	.short	0x0002
        /*00a2*/ 	.short	0x0010
        /*00a4*/ 	.byte	0x00, 0xf4, 0x21, 0x00


	//----- nvinfo : EIATTR_KPARAM_INFO
	.align		4
.L_31:
        /*00a8*/ 	.byte	0x04, 0x17
        /*00aa*/ 	.short	(.L_33 - .L_32)
.L_32:
        /*00ac*/ 	.word	0x00000000
        /*00b0*/ 	.short	0x0001
        /*00b2*/ 	.short	0x0008
        /*00b4*/ 	.byte	0x00, 0xf4, 0x21, 0x00


	//----- nvinfo : EIATTR_KPARAM_INFO
	.align		4
.L_33:
        /*00b8*/ 	.byte	0x04, 0x17
        /*00ba*/ 	.short	(.L_35 - .L_34)
.L_34:
        /*00bc*/ 	.word	0x00000000
        /*00c0*/ 	.short	0x0000
        /*00c2*/ 	.short	0x0000
        /*00c4*/ 	.byte	0x00, 0xf4, 0x21, 0x00


	//----- nvinfo : EIATTR_SPARSE_MMA_MASK
	.align		4
.L_35:
        /*00c8*/ 	.byte	0x03, 0x50
        /*00ca*/ 	.short	0x0000


	//----- nvinfo : EIATTR_MAXREG_COUNT
	.align		4
        /*00cc*/ 	.byte	0x03, 0x1b
        /*00ce*/ 	.short	0x00ff


	//----- nvinfo : EIATTR_EXIT_INSTR_OFFSETS
	.align		4
        /*00d0*/ 	.byte	0x04, 0x1c
        /*00d2*/ 	.short	(.L_37 - .L_36)


	//   ....[0]....
.L_36:
        /*00d4*/ 	.word	0x00000750


	//----- nvinfo : EIATTR_REQNTID
	.align		4
.L_37:
        /*00d8*/ 	.byte	0x04, 0x10
        /*00da*/ 	.short	(.L_39 - .L_38)
.L_38:
        /*00dc*/ 	.word	0x00000080
        /*00e0*/ 	.word	0x00000001
        /*00e4*/ 	.word	0x00000001


	//----- nvinfo : EIATTR_CBANK_PARAM_SIZE
	.align		4
.L_39:
        /*00e8*/ 	.byte	0x03, 0x19
        /*00ea*/ 	.short	0x005c


	//----- nvinfo : EIATTR_PARAM_CBANK
	.align		4
        /*00ec*/ 	.byte	0x04, 0x0a
        /*00ee*/ 	.short	(.L_41 - .L_40)
	.align		4
.L_40:
        /*00f0*/ 	.word	index@(.nv.constant0.triton_poi_fused__native_batch_norm_legit_no_training__prelu_kernel_cat_17)
        /*00f4*/ 	.short	0x0210
        /*00f6*/ 	.short	0x005c


	//----- nvinfo : EIATTR_SW_WAR
	.align		4
.L_41:
        /*00f8*/ 	.byte	0x04, 0x36
        /*00fa*/ 	.short	(.L_43 - .L_42)
.L_42:
        /*00fc*/ 	.word	0x00000008
.L_43:


//--------------------- .nv.callgraph             --------------------------
	.section	.nv.callgraph,"",@"SHT_CUDA_CALLGRAPH"
	.align	4
	.sectionentsize	8
	.align		4
        /*0000*/ 	.word	0x00000000
	.align		4
        /*0004*/ 	.word	0xffffffff
	.align		4
        /*0008*/ 	.word	0x00000000
	.align		4
        /*000c*/ 	.word	0xfffffffe
	.align		4
        /*0010*/ 	.word	0x00000000
	.align		4
        /*0014*/ 	.word	0xfffffffd
	.align		4
        /*0018*/ 	.word	0x00000000
	.align		4
        /*001c*/ 	.word	0xfffffffc


//--------------------- .nv.constant4             --------------------------
	.section	.nv.constant4,"a",@progbits
	.align	8
	.align		8
.nv.constant4:
        /*0000*/ 	.dword	_$_str
	.align		8
        /*0008*/ 	.dword	_$_str_$_2


//--------------------- .text.triton_poi_fused__native_batch_norm_legit_no_training__prelu_kernel_cat_17 --------------------------
	.section	.text.triton_poi_fused__native_batch_norm_legit_no_training__prelu_kernel_cat_17,"ax",@progbits
	.align	128
        .global         triton_poi_fused__native_batch_norm_legit_no_training__prelu_kernel_cat_17
        .type           triton_poi_fused__native_batch_norm_legit_no_training__prelu_kernel_cat_17,@function
        .size           triton_poi_fused__native_batch_norm_legit_no_training__prelu_kernel_cat_17,(.L_x_1 - triton_poi_fused__native_batch_norm_legit_no_training__prelu_kernel_cat_17)
        .other          triton_poi_fused__native_batch_norm_legit_no_training__prelu_kernel_cat_17,@"STO_CUDA_ENTRY STV_DEFAULT"
triton_poi_fused__native_batch_norm_legit_no_training__prelu_kernel_cat_17:
.text.triton_poi_fused__native_batch_norm_legit_no_training__prelu_kernel_cat_17:
[----:B------:R-:W-:Y:S01]  /*0000*/  LDC R1, c[0x0][0x28] ;  /* 0x00000a00ff017b82 */ /* 0x000fe20000000800 */
[----:B------:R-:W1:Y:S07]  /*0010*/  S2R R4, SR_TID.X ;  /* 0x0000000000047919 */ /* 0x000e6e0000002100 */
[----:B------:R-:W2:Y:S01]  /*0020*/  LDC.64 R6, c[0x0][0x240] ;  /* 0x00009000ff067b82 */ /* 0x000ea20000000a00 */
[----:B------:R-:W-:Y:S01]  /*0030*/  ULDC.64 UR4, c[0x0][0x208] ;  /* 0x0000820000047ab9 */ /* 0x000fe20000000a00 */
[----:B------:R-:W-:Y:S01]  /*0040*/  ULDC.64 UR6, c[0x0][0x228] ;  /* 0x00008a0000067ab9 */ /* 0x000fe20000000a00 */
[----:B------:R-:W3:Y:S01]  /*0050*/  S2R R3, SR_CTAID.X ;  /* 0x0000000000037919 */ /* 0x000ee20000002500 */
[----:B------:R-:W-:Y:S01]  /*0060*/  ULDC.64 UR8, c[0x0][0x218] ;  /* 0x0000860000087ab9 */ /* 0x000fe20000000a00 */
[----:B------:R-:W-:Y:S01]  /*0070*/  ULDC.64 UR10, c[0x0][0x230] ;  /* 0x00008c00000a7ab9 */ /* 0x000fe20000000a00 */
[----:B------:R-:W-:Y:S01]  /*0080*/  CS2R R20, SRZ ;  /* 0x0000000000147805 */ /* 0x000fe2000001ff00 */
[----:B------:R-:W-:Y:S01]  /*0090*/  IMAD.MOV.U32 R26, RZ, RZ, RZ ;  /* 0x000000ffff1a7224 */ /* 0x000fe200078e00ff */
[----:B------:R-:W4:Y:S01]  /*00a0*/  LDC.64 R18, c[0x0][0x250] ;  /* 0x00009400ff127b82 */ /* 0x000f220000000a00 */
[----:B-1----:R-:W-:-:S05]  /*00b0*/  LOP3.LUT R4, R4, 0x7f, RZ, 0xc0, !PT ;  /* 0x0000007f04047812 */ /* 0x002fca00078ec0ff */
[----:B---3--:R-:W-:-:S05]  /*00c0*/  IMAD R4, R3, 0x80, R4 ;  /* 0x0000008003047824 */ /* 0x008fca00078e0204 */
[----:B------:R-:W-:-:S04]  /*00d0*/  SHF.R.S32.HI R5, RZ, 0x1f, R4 ;  /* 0x0000001fff057819 */ /* 0x000fc80000011404 */
[CC--:B------:R-:W-:Y:S02]  /*00e0*/  LEA.HI R0, R5.reuse, R4.reuse, RZ, 0x6 ;  /* 0x0000000405007211 */ /* 0x0c0fe400078f30ff */
[----:B------:R-:W-:Y:S02]  /*00f0*/  LEA.HI R5, R5, R4, RZ, 0xd ;  /* 0x0000000405057211 */ /* 0x000fe400078f68ff */
[----:B------:R-:W-:Y:S02]  /*0100*/  SHF.R.S32.HI R3, RZ, 0x6, R0 ;  /* 0x00000006ff037819 */ /* 0x000fe40000011400 */
[----:B------:R-:W-:Y:S02]  /*0110*/  LOP3.LUT R9, R0, 0xffffffc0, RZ, 0xc0, !PT ;  /* 0xffffffc000097812 */ /* 0x000fe400078ec0ff */
[----:B------:R-:W-:Y:S02]  /*0120*/  LEA.HI R2, R3, R3, RZ, 0x7 ;  /* 0x0000000303027211 */ /* 0x000fe400078f38ff */
[----:B------:R-:W-:Y:S01]  /*0130*/  SHF.R.S32.HI R16, RZ, 0xd, R5 ;  /* 0x0000000dff107819 */ /* 0x000fe20000011405 */
[----:B------:R-:W-:Y:S01]  /*0140*/  IMAD.IADD R9, R4, 0x1, -R9 ;  /* 0x0000000104097824 */ /* 0x000fe200078e0a09 */
[----:B------:R-:W-:-:S03]  /*0150*/  LOP3.LUT R2, R2, 0xffffff80, RZ, 0xc0, !PT ;  /* 0xffffff8002027812 */ /* 0x000fc600078ec0ff */
[----:B------:R-:W-:Y:S02]  /*0160*/  IMAD R9, R16, 0x800, R9 ;  /* 0x0000080010097824 */ /* 0x000fe400078e0209 */
[----:B------:R-:W-:-:S03]  /*0170*/  IMAD.IADD R3, R3, 0x1, -R2 ;  /* 0x0000000103037824 */ /* 0x000fc600078e0a02 */
[----:B------:R-:W-:Y:S01]  /*0180*/  SHF.R.S32.HI R11, RZ, 0x1f, R9 ;  /* 0x0000001fff0b7819 */ /* 0x000fe20000011409 */
[C---:B------:R-:W-:Y:S01]  /*0190*/  IMAD.SHL.U32 R0, R3.reuse, 0x40, RZ ;  /* 0x0000004003007824 */ /* 0x040fe200078e00ff */
[C---:B------:R-:W-:Y:S01]  /*01a0*/  LOP3.LUT R8, R3.reuse, 0xffffffe0, RZ, 0xc0, !PT ;  /* 0xffffffe003087812 */ /* 0x040fe200078ec0ff */
[----:B--2---:R-:W-:-:S03]  /*01b0*/  IMAD.WIDE R12, R3, 0x4, R6 ;  /* 0x00000004030c7825 */ /* 0x004fc600078e0206 */
[----:B------:R-:W-:Y:S02]  /*01c0*/  IADD3 R2, P2, R0, R9, RZ ;  /* 0x0000000900027210 */ /* 0x000fe40007f5e0ff */
[----:B------:R-:W-:Y:S02]  /*01d0*/  ISETP.NE.AND P1, PT, R8, 0x40, PT ;  /* 0x000000400800780c */ /* 0x000fe40003f25270 */
[----:B------:R-:W-:Y:S01]  /*01e0*/  LEA.HI.X.SX32 R11, R0, R11, 0x1, P2 ;  /* 0x0000000b000b7211 */ /* 0x000fe200010f0eff */
[C---:B------:R-:W-:Y:S01]  /*01f0*/  IMAD.SHL.U32 R24, R2.reuse, 0x4, RZ ;  /* 0x0000000402187824 */ /* 0x040fe200078e00ff */
[----:B------:R1:W2:Y:S01]  /*0200*/  LDG.E.EL R0, desc[UR4][R12.64] ;  /* 0x000000040c007981 */ /* 0x0002a2000c2e1900 */
[----:B------:R-:W-:Y:S02]  /*0210*/  ISETP.GT.AND P2, PT, R3, 0x5f, PT ;  /* 0x0000005f0300780c */ /* 0x000fe40003f44270 */
[----:B------:R-:W-:Y:S02]  /*0220*/  SHF.L.U64.HI R2, R2, 0x2, R11 ;  /* 0x0000000202027819 */ /* 0x000fe4000001020b */
[----:B------:R-:W-:-:S02]  /*0230*/  IADD3 R14, P3, R24, UR6, RZ ;  /* 0x00000006180e7c10 */ /* 0x000fc4000ff7e0ff */
[----:B------:R-:W-:Y:S02]  /*0240*/  CS2R R6, SRZ ;  /* 0x0000000000067805 */ /* 0x000fe4000001ff00 */
[----:B------:R-:W-:Y:S02]  /*0250*/  ISETP.NE.AND P0, PT, R8, 0x20, PT ;  /* 0x000000200800780c */ /* 0x000fe40003f05270 */
[----:B------:R-:W-:Y:S02]  /*0260*/  CS2R R8, SRZ ;  /* 0x0000000000087805 */ /* 0x000fe4000001ff00 */
[----:B------:R-:W-:Y:S01]  /*0270*/  IADD3.X R15, R2, UR7, RZ, P3, !PT ;  /* 0x00000007020f7c10 */ /* 0x000fe20009ffe4ff */
[----:B------:R-:W-:Y:S01]  /*0280*/  ULDC.64 UR6, c[0x0][0x220] ;  /* 0x0000880000067ab9 */ /* 0x000fe20000000a00 */
[----:B------:R-:W-:Y:S01]  /*0290*/  IADD3 R10, P4, R24, UR8, RZ ;  /* 0x00000008180a7c10 */ /* 0x000fe2000ff9e0ff */
[----:B-1----:R-:W1:Y:S01]  /*02a0*/  LDC.64 R12, c[0x0][0x218] ;  /* 0x00008600ff0c7b82 */ /* 0x002e620000000a00 */
[----:B------:R-:W-:Y:S01]  /*02b0*/  IADD3 R22, P3, R24, UR6, RZ ;  /* 0x0000000618167c10 */ /* 0x000fe2000ff7e0ff */
[----:B------:R-:W3:Y:S01]  /*02c0*/  @!P1 LDG.E R7, desc[UR4][R14.64+-0x4000] ;  /* 0xffc000040e079981 */ /* 0x000ee2000c1e1900 */
[----:B------:R-:W-:-:S02]  /*02d0*/  IADD3 R24, P5, R24, UR10, RZ ;  /* 0x0000000a18187c10 */ /* 0x000fc4000ffbe0ff */
[----:B------:R-:W-:Y:S01]  /*02e0*/  IADD3.X R23, R2, UR7, RZ, P3, !PT ;  /* 0x0000000702177c10 */ /* 0x000fe20009ffe4ff */
[----:B------:R5:W3:Y:S01]  /*02f0*/  @P2 LDG.E R8, desc[UR4][R14.64+-0x6000] ;  /* 0xffa000040e082981 */ /* 0x000ae2000c1e1900 */
[----:B------:R-:W-:Y:S02]  /*0300*/  IADD3.X R11, R2, UR9, RZ, P4, !PT ;  /* 0x00000009020b7c10 */ /* 0x000fe4000a7fe4ff */
[----:B------:R-:W-:Y:S01]  /*0310*/  IADD3.X R25, R2, UR11, RZ, P5, !PT ;  /* 0x0000000b02197c10 */ /* 0x000fe2000affe4ff */
[----:B------:R-:W-:Y:S01]  /*0320*/  IMAD.MOV.U32 R2, RZ, RZ, RZ ;  /* 0x000000ffff027224 */ /* 0x000fe200078e00ff */
[----:B------:R-:W3:Y:S04]  /*0330*/  @!P1 LDG.E R9, desc[UR4][R22.64+-0x4000] ;  /* 0xffc0000416099981 */ /* 0x000ee8000c1e1900 */
[----:B------:R-:W3:Y:S01]  /*0340*/  @P2 LDG.E R21, desc[UR4][R10.64+-0x6000] ;  /* 0xffa000040a152981 */ /* 0x000ee2000c1e1900 */
[----:B-----5:R-:W-:-:S03]  /*0350*/  LOP3.LUT R15, R5, 0xffffe000, RZ, 0xc0, !PT ;  /* 0xffffe000050f7812 */ /* 0x020fc600078ec0ff */
[----:B------:R-:W5:Y:S02]  /*0360*/  @P2 LDG.E R2, desc[UR4][R22.64+-0x6000] ;  /* 0xffa0000416022981 */ /* 0x000f64000c1e1900 */
[----:B------:R-:W-:Y:S02]  /*0370*/  IMAD.IADD R17, R4, 0x1, -R15 ;  /* 0x0000000104117824 */ /* 0x000fe400078e0a0f */
[----:B------:R-:W4:Y:S01]  /*0380*/  LDC.64 R14, c[0x0][0x238] ;  /* 0x00008e00ff0e7b82 */ /* 0x000f220000000a00 */
[----:B------:R-:W-:Y:S01]  /*0390*/  ISETP.GE.AND P4, PT, R3, 0x20, PT ;  /* 0x000000200300780c */ /* 0x000fe20003f86270 */
[----:B------:R-:W-:Y:S01]  /*03a0*/  IMAD R27, R16, 0x800, R17 ;  /* 0x00000800101b7824 */ /* 0x000fe200078e0211 */
[----:B------:R-:W5:Y:S01]  /*03b0*/  @!P1 LDG.E R20, desc[UR4][R10.64+-0x4000] ;  /* 0xffc000040a149981 */ /* 0x000f62000c1e1900 */
[----:B------:R-:W-:-:S03]  /*03c0*/  IMAD.MOV.U32 R5, RZ, RZ, RZ ;  /* 0x000000ffff057224 */ /* 0x000fc600078e00ff */
[----:B------:R1:W5:Y:S01]  /*03d0*/  @P2 LDG.E R6, desc[UR4][R24.64+-0x6000] ;  /* 0xffa0000418062981 */ /* 0x000362000c1e1900 */
[----:B------:R-:W4:Y:S01]  /*03e0*/  LDC.64 R16, c[0x0][0x248] ;  /* 0x00009200ff107b82 */ /* 0x000f220000000a00 */
[----:B-1----:R-:W-:Y:S02]  /*03f0*/  IMAD.WIDE R12, R27, 0x4, R12 ;  /* 0x000000041b0c7825 */ /* 0x002fe400078e020c */
[----:B------:R-:W5:Y:S02]  /*0400*/  @!P0 LDG.E R5, desc[UR4][R22.64+-0x2000] ;  /* 0xffe0000416058981 */ /* 0x000f64000c1e1900 */
[----:B------:R-:W-:Y:S02]  /*0410*/  IMAD.MOV.U32 R27, RZ, RZ, RZ ;  /* 0x000000ffff1b7224 */ /* 0x000fe400078e00ff */
[----:B------:R5:W5:Y:S01]  /*0420*/  @!P0 LDG.E R26, desc[UR4][R10.64+-0x2000] ;  /* 0xffe000040a1a8981 */ /* 0x000b62000c1e1900 */
[----:B------:R-:W1:Y:S03]  /*0430*/  LDC.64 R24, c[0x0][0x258] ;  /* 0x00009600ff187b82 */ /* 0x000e660000000a00 */
[----:B------:R-:W5:Y:S01]  /*0440*/  @!P4 LDG.E R27, desc[UR4][R12.64] ;  /* 0x000000040c1bc981 */ /* 0x000f62000c1e1900 */
[----:B0---4-:R-:W-:-:S04]  /*0450*/  IMAD.WIDE R14, R3, 0x4, R14 ;  /* 0x00000004030e7825 */ /* 0x011fc800078e020e */
[C---:B------:R-:W-:Y:S02]  /*0460*/  IMAD.WIDE R18, R3.reuse, 0x4, R18 ;  /* 0x0000000403127825 */ /* 0x040fe400078e0212 */
[----:B------:R-:W4:Y:S02]  /*0470*/  LDG.E.EL R14, desc[UR4][R14.64] ;  /* 0x000000040e0e7981 */ /* 0x000f24000c2e1900 */
[C---:B------:R-:W-:Y:S02]  /*0480*/  IMAD.WIDE R16, R3.reuse, 0x4, R16 ;  /* 0x0000000403107825 */ /* 0x040fe400078e0210 */
[----:B------:R-:W4:Y:S04]  /*0490*/  LDG.E.EL R19, desc[UR4][R18.64] ;  /* 0x0000000412137981 */ /* 0x000f28000c2e1900 */
[----:B------:R-:W4:Y:S01]  /*04a0*/  LDG.E.EL R16, desc[UR4][R16.64] ;  /* 0x0000000410107981 */ /* 0x000f22000c2e1900 */
[----:B-1----:R-:W-:-:S06]  /*04b0*/  IMAD.WIDE R24, R3, 0x4, R24 ;  /* 0x0000000403187825 */ /* 0x002fcc00078e0218 */
[----:B------:R-:W4:Y:S01]  /*04c0*/  LDG.E.EL R24, desc[UR4][R24.64] ;  /* 0x0000000418187981 */ /* 0x000f22000c2e1900 */
[----:B--2---:R-:W-:-:S06]  /*04d0*/  FADD R0, R0, 9.9999997473787516356e-06 ;  /* 0x3727c5ac00007421 */ /* 0x004fcc0000000000 */
[----:B------:R-:W0:Y:S02]  /*04e0*/  MUFU.SQRT R0, R0 ;  /* 0x0000000000007308 */ /* 0x000e240000002000 */
[C---:B0-----:R-:W-:Y:S02]  /*04f0*/  FSETP.GT.AND P3, PT, R0.reuse, 8.50705917302346158658e+37, PT ;  /* 0x7e8000000000780b */ /* 0x041fe40003f64000 */
[----:B------:R-:W-:Y:S02]  /*0500*/  FSETP.GEU.AND P5, PT, R0, 1.175494350822287508e-38, PT ;  /* 0x008000000000780b */ /* 0x000fe40003fae000 */
[----:B---3--:R-:W-:Y:S02]  /*0510*/  SEL R21, R21, RZ, P2 ;  /* 0x000000ff15157207 */ /* 0x008fe40001000000 */
[----:B-----5:R-:W-:Y:S02]  /*0520*/  SEL R10, R2, RZ, P2 ;  /* 0x000000ff020a7207 */ /* 0x020fe40001000000 */
[----:B------:R-:W-:-:S05]  /*0530*/  SEL R8, R8, RZ, P2 ;  /* 0x000000ff08087207 */ /* 0x000fca0001000000 */
[----:B------:R-:W-:Y:S01]  /*0540*/  @P3 FMUL R0, R0, 0.25 ;  /* 0x3e80000000003820 */ /* 0x000fe20000400000 */
[----:B------:R-:W-:Y:S01]  /*0550*/  FADD R21, R10, R21 ;  /* 0x000000150a157221 */ /* 0x000fe20000000000 */
[----:B------:R-:W-:Y:S02]  /*0560*/  SEL R2, R9, RZ, !P1 ;  /* 0x000000ff09027207 */ /* 0x000fe40004800000 */
[----:B------:R-:W-:Y:S01]  /*0570*/  @!P5 FMUL R0, R0, 16777216 ;  /* 0x4b8000000000d820 */ /* 0x000fe20000400000 */
[----:B------:R-:W-:Y:S01]  /*0580*/  SEL R3, R20, RZ, !P1 ;  /* 0x000000ff14037207 */ /* 0x000fe20004800000 */
[----:B------:R-:W-:Y:S01]  /*0590*/  FADD R21, R8, R21 ;  /* 0x0000001508157221 */ /* 0x000fe20000000000 */
[----:B------:R-:W-:Y:S02]  /*05a0*/  SEL R6, R6, RZ, P2 ;  /* 0x000000ff06067207 */ /* 0x000fe40001000000 */
[----:B------:R-:W-:Y:S01]  /*05b0*/  SEL R7, R7, RZ, !P1 ;  /* 0x000000ff07077207 */ /* 0x000fe20004800000 */
[----:B------:R-:W-:Y:S01]  /*05c0*/  FADD R2, R2, R3 ;  /* 0x0000000302027221 */ /* 0x000fe20000000000 */
[----:B------:R-:W-:-:S02]  /*05d0*/  IMAD.MOV.U32 R3, RZ, RZ, 0x3e800000 ;  /* 0x3e800000ff037424 */ /* 0x000fc400078e00ff */
[----:B------:R-:W-:Y:S01]  /*05e0*/  FADD R21, R6, R21 ;  /* 0x0000001506157221 */ /* 0x000fe20000000000 */
[----:B------:R-:W0:Y:S01]  /*05f0*/  MUFU.RCP R0, R0 ;  /* 0x0000000000007308 */ /* 0x000e220000001000 */
[----:B------:R-:W-:Y:S02]  /*0600*/  SEL R5, R5, RZ, !P0 ;  /* 0x000000ff05057207 */ /* 0x000fe40004000000 */
[----:B------:R-:W-:Y:S01]  /*0610*/  SEL R26, R26, RZ, !P0 ;  /* 0x000000ff1a1a7207 */ /* 0x000fe20004000000 */
[----:B------:R-:W-:Y:S01]  /*0620*/  FADD R2, R7, R2 ;  /* 0x0000000207027221 */ /* 0x000fe20000000000 */
[----:B------:R-:W-:Y:S01]  /*0630*/  @P1 FSEL R2, R21, RZ, P2 ;  /* 0x000000ff15021208 */ /* 0x000fe20001000000 */
[----:B------:R-:W1:Y:S01]  /*0640*/  LDC.64 R6, c[0x0][0x210] ;  /* 0x00008400ff067b82 */ /* 0x000e620000000a00 */
[----:B------:R-:W-:Y:S01]  /*0650*/  FSEL R3, R3, 1, P3 ;  /* 0x3f80000003037808 */ /* 0x000fe20001800000 */
[----:B------:R-:W-:Y:S01]  /*0660*/  @!P0 FADD R2, R5, R26 ;  /* 0x0000001a05028221 */ /* 0x000fe20000000000 */
[----:B------:R-:W-:-:S03]  /*0670*/  SEL R9, R27, RZ, !P4 ;  /* 0x000000ff1b097207 */ /* 0x000fc60006000000 */
[----:B------:R-:W-:Y:S01]  /*0680*/  @!P5 FMUL R3, R3, 16777216 ;  /* 0x4b8000000303d820 */ /* 0x000fe20000400000 */
[----:B------:R-:W-:-:S03]  /*0690*/  FSEL R9, R9, R2, !P4 ;  /* 0x0000000209097208 */ /* 0x000fc60006000000 */
[----:B0-----:R-:W-:Y:S02]  /*06a0*/  FMUL R5, R0, R3 ;  /* 0x0000000300057220 */ /* 0x001fe40000400000 */
[----:B----4-:R-:W-:Y:S01]  /*06b0*/  FADD R14, -R14, R9 ;  /* 0x000000090e0e7221 */ /* 0x010fe20000000100 */
[----:B------:R-:W0:Y:S03]  /*06c0*/  LDC.64 R2, c[0x0][0x260] ;  /* 0x00009800ff027b82 */ /* 0x000e260000000a00 */
[----:B------:R-:W-:-:S04]  /*06d0*/  FMUL R5, R14, R5 ;  /* 0x000000050e057220 */ /* 0x000fc80000400000 */
[----:B------:R-:W-:-:S05]  /*06e0*/  FFMA R19, R16, R5, R19 ;  /* 0x0000000510137223 */ /* 0x000fca0000000013 */
[----:B------:R-:W-:Y:S01]  /*06f0*/  FSETP.GT.AND P0, PT, R19, RZ, PT ;  /* 0x000000ff1300720b */ /* 0x000fe20003f04000 */
[----:B0-----:R-:W-:-:S12]  /*0700*/  IMAD.WIDE R2, R4, 0x4, R2 ;  /* 0x0000000404027825 */ /* 0x001fd800078e0202 */
[----:B------:R-:W-:Y:S01]  /*0710*/  @!P0 FMUL R19, R24, R19 ;  /* 0x0000001318138220 */ /* 0x000fe20000400000 */
[----:B-1----:R-:W-:Y:S01]  /*0720*/  IMAD.WIDE R4, R4, 0x4, R6 ;  /* 0x0000000404047825 */ /* 0x002fe200078e0206 */
[----:B------:R-:W-:Y:S04]  /*0730*/  STG.E desc[UR4][R2.64], R9 ;  /* 0x0000000902007986 */ /* 0x000fe8000c101904 */
[----:B------:R-:W-:Y:S01]  /*0740*/  STG.E desc[UR4][R4.64], R19 ;  /* 0x0000001304007986 */ /* 0x000fe2000c101904 */
[----:B------:R-:W-:Y:S05]  /*0750*/  EXIT ;  /* 0x000000000000794d */ /* 0x000fea0003800000 */
.L_x_0:
[----:B------:R-:W-:-:S00]  /*0760*/  BRA `(.L_x_0) ;  /* 0xfffffffc00fc7947 */ /* 0x000fc0000383ffff */
[----:B------:R-:W-:-:S00]  /*0770*/  NOP ;  /* 0x0000000000007918 */ /* 0x000fc00000000000 */
        /* <DEDUP_REMOVED lines=8> */
.L_x_1:


//--------------------- .nv.global.init           --------------------------
	.section	.nv.global.init,"aw",@progbits
.nv.global.init:
	.type		_$_str,@object
	.size		_$_str,(_$_str_$_2 - _$_str)
_$_str:
        /*0000*/ 	.byte	0x5f, 0x5f, 0x43, 0x55, 0x44, 0x41, 0x5f, 0x46, 0x54, 0x5a, 0x00
	.type		_$_str_$_2,@object
	.size		_$_str_$_2,(.L_1 - _$_str_$_2)
_$_str_$_2:
        /*000b*/ 	.byte	0x5f, 0x5f, 0x43, 0x55, 0x44, 0x41, 0x5f, 0x50, 0x52, 0x45, 0x43, 0x5f, 0x53, 0x51, 0x52, 0x54
        /*001b*/ 	.byte	0x00
.L_1:


//--------------------- .nv.constant0.triton_poi_fused__native_batch_norm_legit_no_training__prelu_kernel_cat_17 --------------------------
	.section	.nv.constant0.triton_poi_fused__native_batch_norm_legit_no_training__prelu_kernel_cat_17,"a",@progbits
	.sectionflags	@""
	.align	4
.nv.constant0.triton_poi_fused__native_batch_norm_legit_no_training__prelu_kernel_cat_17:
	.zero		620
